//
// Generated by NVIDIA NVVM Compiler
//
// Compiler Build ID: CL-36424714
// Cuda compilation tools, release 13.0, V13.0.88
// Based on NVVM 20.0.0
//

.version 9.0
.target sm_100
.address_size 64

	// .globl	_Z24chebyshev_forward_kernelPKfPfiS0_ibbfff

.visible .entry _Z24chebyshev_forward_kernelPKfPfiS0_ibbfff(
	.param .u64 .ptr .align 1 _Z24chebyshev_forward_kernelPKfPfiS0_ibbfff_param_0,
	.param .u64 .ptr .align 1 _Z24chebyshev_forward_kernelPKfPfiS0_ibbfff_param_1,
	.param .u32 _Z24chebyshev_forward_kernelPKfPfiS0_ibbfff_param_2,
	.param .u64 .ptr .align 1 _Z24chebyshev_forward_kernelPKfPfiS0_ibbfff_param_3,
	.param .u32 _Z24chebyshev_forward_kernelPKfPfiS0_ibbfff_param_4,
	.param .u8 _Z24chebyshev_forward_kernelPKfPfiS0_ibbfff_param_5,
	.param .u8 _Z24chebyshev_forward_kernelPKfPfiS0_ibbfff_param_6,
	.param .f32 _Z24chebyshev_forward_kernelPKfPfiS0_ibbfff_param_7,
	.param .f32 _Z24chebyshev_forward_kernelPKfPfiS0_ibbfff_param_8,
	.param .f32 _Z24chebyshev_forward_kernelPKfPfiS0_ibbfff_param_9
)
{
	.reg .pred 	%p<17>;
	.reg .b16 	%rs<3>;
	.reg .b32 	%r<60>;
	.reg .b32 	%f<180>;
	.reg .b64 	%rd<69>;

	ld.param.u64 	%rd2, [_Z24chebyshev_forward_kernelPKfPfiS0_ibbfff_param_0];
	ld.param.u64 	%rd3, [_Z24chebyshev_forward_kernelPKfPfiS0_ibbfff_param_1];
	ld.param.u32 	%r23, [_Z24chebyshev_forward_kernelPKfPfiS0_ibbfff_param_2];
	ld.param.u64 	%rd4, [_Z24chebyshev_forward_kernelPKfPfiS0_ibbfff_param_3];
	ld.param.u32 	%r22, [_Z24chebyshev_forward_kernelPKfPfiS0_ibbfff_param_4];
	ld.param.s8 	%rs1, [_Z24chebyshev_forward_kernelPKfPfiS0_ibbfff_param_5];
	ld.param.s8 	%rs2, [_Z24chebyshev_forward_kernelPKfPfiS0_ibbfff_param_6];
	ld.param.f32 	%f33, [_Z24chebyshev_forward_kernelPKfPfiS0_ibbfff_param_7];
	ld.param.f32 	%f34, [_Z24chebyshev_forward_kernelPKfPfiS0_ibbfff_param_8];
	ld.param.f32 	%f35, [_Z24chebyshev_forward_kernelPKfPfiS0_ibbfff_param_9];
	cvta.to.global.u64 	%rd1, %rd4;
	mov.u32 	%r24, %ntid.x;
	mov.u32 	%r25, %ctaid.x;
	mov.u32 	%r26, %tid.x;
	mad.lo.s32 	%r1, %r24, %r25, %r26;
	setp.ge.s32 	%p1, %r1, %r23;
	@%p1 bra 	$L__BB0_20;
	cvta.to.global.u64 	%rd5, %rd2;
	mul.wide.s32 	%rd6, %r1, 4;
	add.s64 	%rd7, %rd5, %rd6;
	ld.global.nc.f32 	%f160, [%rd7];
	setp.eq.s16 	%p2, %rs1, 0;
	mov.f32 	%f179, 0f00000000;
	@%p2 bra 	$L__BB0_19;
	setp.ne.s16 	%p3, %rs2, 0;
	@%p3 bra 	$L__BB0_4;
	setp.neu.f32 	%p4, %f33, 0f3F800000;
	mul.f32 	%f37, %f33, %f160;
	selp.f32 	%f38, %f37, %f160, %p4;
	setp.neu.f32 	%p5, %f34, 0f00000000;
	add.f32 	%f39, %f34, %f38;
	selp.f32 	%f160, %f39, %f38, %p5;
$L__BB0_4:
	setp.lt.f32 	%p6, %f160, 0fBF800000;
	setp.gt.f32 	%p7, %f160, 0f3F800000;
	selp.f32 	%f41, 0f3F800000, %f160, %p7;
	selp.f32 	%f4, 0fBF800000, %f41, %p6;
	setp.lt.s32 	%p8, %r22, 1;
	mov.f32 	%f177, 0f00000000;
	mov.f32 	%f178, %f177;
	@%p8 bra 	$L__BB0_18;
	add.f32 	%f5, %f4, %f4;
	and.b32  	%r2, %r22, 15;
	setp.lt.u32 	%p9, %r22, 16;
	mov.f32 	%f178, 0f00000000;
	mov.u32 	%r56, %r22;
	mov.f32 	%f177, %f178;
	@%p9 bra 	$L__BB0_9;
	add.s32 	%r54, %r22, -7;
	and.b32  	%r27, %r22, 2147483632;
	neg.s32 	%r53, %r27;
	mov.f32 	%f178, 0f00000000;
$L__BB0_7:
	.pragma "nounroll";
	add.s32 	%r28, %r54, 7;
	mul.f32 	%f45, %f5, %f178;
	sub.f32 	%f46, %f45, %f177;
	mul.wide.u32 	%rd8, %r28, 4;
	add.s64 	%rd9, %rd1, %rd8;
	ld.global.nc.f32 	%f47, [%rd9];
	add.f32 	%f48, %f46, %f47;
	add.s32 	%r29, %r54, 6;
	mul.f32 	%f49, %f5, %f48;
	sub.f32 	%f50, %f49, %f178;
	mul.wide.u32 	%rd10, %r29, 4;
	add.s64 	%rd11, %rd1, %rd10;
	ld.global.nc.f32 	%f51, [%rd11];
	add.f32 	%f52, %f50, %f51;
	add.s32 	%r30, %r54, 5;
	mul.f32 	%f53, %f5, %f52;
	sub.f32 	%f54, %f53, %f48;
	mul.wide.u32 	%rd12, %r30, 4;
	add.s64 	%rd13, %rd1, %rd12;
	ld.global.nc.f32 	%f55, [%rd13];
	add.f32 	%f56, %f54, %f55;
	add.s32 	%r31, %r54, 4;
	mul.f32 	%f57, %f5, %f56;
	sub.f32 	%f58, %f57, %f52;
	mul.wide.u32 	%rd14, %r31, 4;
	add.s64 	%rd15, %rd1, %rd14;
	ld.global.nc.f32 	%f59, [%rd15];
	add.f32 	%f60, %f58, %f59;
	add.s32 	%r32, %r54, 3;
	mul.f32 	%f61, %f5, %f60;
	sub.f32 	%f62, %f61, %f56;
	mul.wide.u32 	%rd16, %r32, 4;
	add.s64 	%rd17, %rd1, %rd16;
	ld.global.nc.f32 	%f63, [%rd17];
	add.f32 	%f64, %f62, %f63;
	add.s32 	%r33, %r54, 2;
	mul.f32 	%f65, %f5, %f64;
	sub.f32 	%f66, %f65, %f60;
	mul.wide.u32 	%rd18, %r33, 4;
	add.s64 	%rd19, %rd1, %rd18;
	ld.global.nc.f32 	%f67, [%rd19];
	add.f32 	%f68, %f66, %f67;
	add.s32 	%r34, %r54, 1;
	mul.f32 	%f69, %f5, %f68;
	sub.f32 	%f70, %f69, %f64;
	mul.wide.u32 	%rd20, %r34, 4;
	add.s64 	%rd21, %rd1, %rd20;
	ld.global.nc.f32 	%f71, [%rd21];
	add.f32 	%f72, %f70, %f71;
	add.s32 	%r35, %r54, -8;
	mul.f32 	%f73, %f5, %f72;
	sub.f32 	%f74, %f73, %f68;
	mul.wide.u32 	%rd22, %r54, 4;
	add.s64 	%rd23, %rd1, %rd22;
	ld.global.nc.f32 	%f75, [%rd23];
	add.f32 	%f76, %f74, %f75;
	add.s32 	%r36, %r54, -1;
	mul.f32 	%f77, %f5, %f76;
	sub.f32 	%f78, %f77, %f72;
	mul.wide.u32 	%rd24, %r36, 4;
	add.s64 	%rd25, %rd1, %rd24;
	ld.global.nc.f32 	%f79, [%rd25];
	add.f32 	%f80, %f78, %f79;
	add.s32 	%r37, %r54, -2;
	mul.f32 	%f81, %f5, %f80;
	sub.f32 	%f82, %f81, %f76;
	mul.wide.u32 	%rd26, %r37, 4;
	add.s64 	%rd27, %rd1, %rd26;
	ld.global.nc.f32 	%f83, [%rd27];
	add.f32 	%f84, %f82, %f83;
	add.s32 	%r38, %r54, -3;
	mul.f32 	%f85, %f5, %f84;
	sub.f32 	%f86, %f85, %f80;
	mul.wide.u32 	%rd28, %r38, 4;
	add.s64 	%rd29, %rd1, %rd28;
	ld.global.nc.f32 	%f87, [%rd29];
	add.f32 	%f88, %f86, %f87;
	add.s32 	%r39, %r54, -4;
	mul.f32 	%f89, %f5, %f88;
	sub.f32 	%f90, %f89, %f84;
	mul.wide.u32 	%rd30, %r39, 4;
	add.s64 	%rd31, %rd1, %rd30;
	ld.global.nc.f32 	%f91, [%rd31];
	add.f32 	%f92, %f90, %f91;
	add.s32 	%r40, %r54, -5;
	mul.f32 	%f93, %f5, %f92;
	sub.f32 	%f94, %f93, %f88;
	mul.wide.u32 	%rd32, %r40, 4;
	add.s64 	%rd33, %rd1, %rd32;
	ld.global.nc.f32 	%f95, [%rd33];
	add.f32 	%f96, %f94, %f95;
	add.s32 	%r41, %r54, -6;
	mul.f32 	%f97, %f5, %f96;
	sub.f32 	%f98, %f97, %f92;
	mul.wide.u32 	%rd34, %r41, 4;
	add.s64 	%rd35, %rd1, %rd34;
	ld.global.nc.f32 	%f99, [%rd35];
	add.f32 	%f100, %f98, %f99;
	add.s32 	%r42, %r54, -7;
	mul.f32 	%f101, %f5, %f100;
	sub.f32 	%f102, %f101, %f96;
	mul.wide.u32 	%rd36, %r42, 4;
	add.s64 	%rd37, %rd1, %rd36;
	ld.global.nc.f32 	%f103, [%rd37];
	add.f32 	%f177, %f102, %f103;
	mul.f32 	%f104, %f5, %f177;
	sub.f32 	%f105, %f104, %f100;
	mul.wide.u32 	%rd38, %r35, 4;
	add.s64 	%rd39, %rd1, %rd38;
	ld.global.nc.f32 	%f106, [%rd39];
	add.f32 	%f178, %f105, %f106;
	add.s32 	%r54, %r54, -16;
	add.s32 	%r53, %r53, 16;
	setp.ne.s32 	%p10, %r53, 0;
	@%p10 bra 	$L__BB0_7;
	add.s32 	%r56, %r54, 7;
$L__BB0_9:
	setp.eq.s32 	%p11, %r2, 0;
	@%p11 bra 	$L__BB0_18;
	and.b32  	%r11, %r22, 7;
	setp.lt.u32 	%p12, %r2, 8;
	@%p12 bra 	$L__BB0_12;
	mul.f32 	%f108, %f5, %f178;
	sub.f32 	%f109, %f108, %f177;
	mul.wide.u32 	%rd40, %r56, 4;
	add.s64 	%rd41, %rd1, %rd40;
	ld.global.nc.f32 	%f110, [%rd41];
	add.f32 	%f111, %f109, %f110;
	add.s32 	%r43, %r56, -1;
	mul.f32 	%f112, %f5, %f111;
	sub.f32 	%f113, %f112, %f178;
	mul.wide.u32 	%rd42, %r43, 4;
	add.s64 	%rd43, %rd1, %rd42;
	ld.global.nc.f32 	%f114, [%rd43];
	add.f32 	%f115, %f113, %f114;
	add.s32 	%r44, %r56, -2;
	mul.f32 	%f116, %f5, %f115;
	sub.f32 	%f117, %f116, %f111;
	mul.wide.u32 	%rd44, %r44, 4;
	add.s64 	%rd45, %rd1, %rd44;
	ld.global.nc.f32 	%f118, [%rd45];
	add.f32 	%f119, %f117, %f118;
	add.s32 	%r45, %r56, -3;
	mul.f32 	%f120, %f5, %f119;
	sub.f32 	%f121, %f120, %f115;
	mul.wide.u32 	%rd46, %r45, 4;
	add.s64 	%rd47, %rd1, %rd46;
	ld.global.nc.f32 	%f122, [%rd47];
	add.f32 	%f123, %f121, %f122;
	add.s32 	%r46, %r56, -4;
	mul.f32 	%f124, %f5, %f123;
	sub.f32 	%f125, %f124, %f119;
	mul.wide.u32 	%rd48, %r46, 4;
	add.s64 	%rd49, %rd1, %rd48;
	ld.global.nc.f32 	%f126, [%rd49];
	add.f32 	%f127, %f125, %f126;
	add.s32 	%r47, %r56, -5;
	mul.f32 	%f128, %f5, %f127;
	sub.f32 	%f129, %f128, %f123;
	mul.wide.u32 	%rd50, %r47, 4;
	add.s64 	%rd51, %rd1, %rd50;
	ld.global.nc.f32 	%f130, [%rd51];
	add.f32 	%f131, %f129, %f130;
	add.s32 	%r48, %r56, -6;
	mul.f32 	%f132, %f5, %f131;
	sub.f32 	%f133, %f132, %f127;
	mul.wide.u32 	%rd52, %r48, 4;
	add.s64 	%rd53, %rd1, %rd52;
	ld.global.nc.f32 	%f134, [%rd53];
	add.f32 	%f177, %f133, %f134;
	add.s32 	%r49, %r56, -7;
	mul.f32 	%f135, %f5, %f177;
	sub.f32 	%f136, %f135, %f131;
	mul.wide.u32 	%rd54, %r49, 4;
	add.s64 	%rd55, %rd1, %rd54;
	ld.global.nc.f32 	%f137, [%rd55];
	add.f32 	%f178, %f136, %f137;
	add.s32 	%r56, %r56, -8;
$L__BB0_12:
	setp.eq.s32 	%p13, %r11, 0;
	@%p13 bra 	$L__BB0_18;
	and.b32  	%r14, %r22, 3;
	setp.lt.u32 	%p14, %r11, 4;
	@%p14 bra 	$L__BB0_15;
	mul.f32 	%f139, %f5, %f178;
	sub.f32 	%f140, %f139, %f177;
	mul.wide.u32 	%rd56, %r56, 4;
	add.s64 	%rd57, %rd1, %rd56;
	ld.global.nc.f32 	%f141, [%rd57];
	add.f32 	%f142, %f140, %f141;
	add.s32 	%r50, %r56, -1;
	mul.f32 	%f143, %f5, %f142;
	sub.f32 	%f144, %f143, %f178;
	mul.wide.u32 	%rd58, %r50, 4;
	add.s64 	%rd59, %rd1, %rd58;
	ld.global.nc.f32 	%f145, [%rd59];
	add.f32 	%f146, %f144, %f145;
	add.s32 	%r51, %r56, -2;
	mul.f32 	%f147, %f5, %f146;
	sub.f32 	%f148, %f147, %f142;
	mul.wide.u32 	%rd60, %r51, 4;
	add.s64 	%rd61, %rd1, %rd60;
	ld.global.nc.f32 	%f149, [%rd61];
	add.f32 	%f177, %f148, %f149;
	add.s32 	%r52, %r56, -3;
	mul.f32 	%f150, %f5, %f177;
	sub.f32 	%f151, %f150, %f146;
	mul.wide.u32 	%rd62, %r52, 4;
	add.s64 	%rd63, %rd1, %rd62;
	ld.global.nc.f32 	%f152, [%rd63];
	add.f32 	%f178, %f151, %f152;
	add.s32 	%r56, %r56, -4;
$L__BB0_15:
	setp.eq.s32 	%p15, %r14, 0;
	@%p15 bra 	$L__BB0_18;
	neg.s32 	%r58, %r14;
	mov.f32 	%f176, %f177;
$L__BB0_17:
	.pragma "nounroll";
	mov.f32 	%f177, %f178;
	mul.f32 	%f153, %f5, %f177;
	sub.f32 	%f154, %f153, %f176;
	mul.wide.u32 	%rd64, %r56, 4;
	add.s64 	%rd65, %rd1, %rd64;
	ld.global.nc.f32 	%f155, [%rd65];
	add.f32 	%f178, %f154, %f155;
	add.s32 	%r56, %r56, -1;
	add.s32 	%r58, %r58, 1;
	setp.ne.s32 	%p16, %r58, 0;
	mov.f32 	%f176, %f177;
	@%p16 bra 	$L__BB0_17;
$L__BB0_18:
	mul.f32 	%f156, %f4, %f178;
	sub.f32 	%f157, %f156, %f177;
	ld.global.nc.f32 	%f158, [%rd1];
	fma.rn.f32 	%f179, %f158, 0f3F000000, %f157;
$L__BB0_19:
	mul.f32 	%f159, %f35, %f179;
	cvta.to.global.u64 	%rd66, %rd3;
	add.s64 	%rd68, %rd66, %rd6;
	st.global.f32 	[%rd68], %f159;
$L__BB0_20:
	ret;

}


// ===== COMPILED SASS (sm_100) =====

	.target	sm_100

	.elftype	@"ET_EXEC"


//--------------------- .note.nv.tkinfo           --------------------------
	.section	.note.nv.tkinfo,"",@"SHT_NOTE"
	.sectionflags	@"SHF_NOTE_NV_TKINFO"
	.tkinfo
        /*0018*/ 	.word	0x00000002
        /*0030*/ 	.string	""
        /*0030*/ 	.string	"ptxas"
        /*0030*/ 	.string	"Cuda compilation tools, release 13.0, V13.0.88"
        /*0030*/ 	.string	"Build cuda_13.0.r13.0/compiler.36424714_0"
        /*0030*/ 	.string	"-arch sm_100 -m 64 "



//--------------------- .note.nv.cuinfo           --------------------------
	.section	.note.nv.cuinfo,"",@"SHT_NOTE"
	.sectionflags	@"SHF_NOTE_NV_CUINFO"
        /*0018*/ 	.short	0x0002
        /*001a*/ 	.short	0x0064
        /*001c*/ 	.short	0x0082
	.zero		2


//--------------------- .nv.info                  --------------------------
	.section	.nv.info,"",@"SHT_CUDA_INFO"
	.align	4


	//----- nvinfo : EIATTR_REGCOUNT
	.align		4
        /*0000*/ 	.byte	0x04, 0x2f
        /*0002*/ 	.short	(.L_1 - .L_0)
	.align		4
.L_0:
        /*0004*/ 	.word	index@(_Z24chebyshev_forward_kernelPKfPfiS0_ibbfff)
        /*0008*/ 	.word	0x00000020


	//----- nvinfo : EIATTR_FRAME_SIZE
	.align		4
.L_1:
        /*000c*/ 	.byte	0x04, 0x11
        /*000e*/ 	.short	(.L_3 - .L_2)
	.align		4
.L_2:
        /*0010*/ 	.word	index@(_Z24chebyshev_forward_kernelPKfPfiS0_ibbfff)
        /*0014*/ 	.word	0x00000000


	//----- nvinfo : EIATTR_MIN_STACK_SIZE
	.align		4
.L_3:
        /*0018*/ 	.byte	0x04, 0x12
        /*001a*/ 	.short	(.L_5 - .L_4)
	.align		4
.L_4:
        /*001c*/ 	.word	index@(_Z24chebyshev_forward_kernelPKfPfiS0_ibbfff)
        /*0020*/ 	.word	0x00000000
.L_5:


//--------------------- .nv.compat                --------------------------
	.section	.nv.compat,"",@"SHT_CUDA_COMPAT_INFO"
	.align	4
        /*0000*/ 	.byte	0x02, 0x09, 0x00, 0x00, 0x02, 0x02, 0x01, 0x00, 0x02, 0x05, 0x05, 0x00, 0x03, 0x07, 0x01, 0x01
        /*0010*/ 	.byte	0x02, 0x03, 0x00, 0x00, 0x02, 0x06, 0x01, 0x00, 0x04, 0x0b, 0x08, 0x00, 0x01, 0x00, 0x00, 0x00
        /*0020*/ 	.byte	0x00, 0x00, 0x00, 0x00


//--------------------- .nv.info._Z24chebyshev_forward_kernelPKfPfiS0_ibbfff --------------------------
	.section	.nv.info._Z24chebyshev_forward_kernelPKfPfiS0_ibbfff,"",@"SHT_CUDA_INFO"
	.sectionflags	@""
	.align	4


	//----- nvinfo : EIATTR_CUDA_API_VERSION
	.align		4
        /*0000*/ 	.byte	0x04, 0x37
        /*0002*/ 	.short	(.L_7 - .L_6)
.L_6:
        /*0004*/ 	.word	0x00000082


	//----- nvinfo : EIATTR_KPARAM_INFO
	.align		4
.L_7:
        /*0008*/ 	.byte	0x04, 0x17
        /*000a*/ 	.short	(.L_9 - .L_8)
.L_8:
        /*000c*/ 	.word	0x00000000
        /*0010*/ 	.short	0x0009
        /*0012*/ 	.short	0x0030
        /*0014*/ 	.byte	0x00, 0xf0, 0x11, 0x00


	//----- nvinfo : EIATTR_KPARAM_INFO
	.align		4
.L_9:
        /*0018*/ 	.byte	0x04, 0x17
        /*001a*/ 	.short	(.L_11 - .L_10)
.L_10:
        /*001c*/ 	.word	0x00000000
        /*0020*/ 	.short	0x0008
        /*0022*/ 	.short	0x002c
        /*0024*/ 	.byte	0x00, 0xf0, 0x11, 0x00


	//----- nvinfo : EIATTR_KPARAM_INFO
	.align		4
.L_11:
        /*0028*/ 	.byte	0x04, 0x17
        /*002a*/ 	.short	(.L_13 - .L_12)
.L_12:
        /*002c*/ 	.word	0x00000000
        /*0030*/ 	.short	0x0007
        /*0032*/ 	.short	0x0028
        /*0034*/ 	.byte	0x00, 0xf0, 0x11, 0x00


	//----- nvinfo : EIATTR_KPARAM_INFO
	.align		4
.L_13:
        /*0038*/ 	.byte	0x04, 0x17
        /*003a*/ 	.short	(.L_15 - .L_14)
.L_14:
        /*003c*/ 	.word	0x00000000
        /*0040*/ 	.short	0x0006
        /*0042*/ 	.short	0x0025
        /*0044*/ 	.byte	0x00, 0xf0, 0x05, 0x00


	//----- nvinfo : EIATTR_KPARAM_INFO
	.align		4
.L_15:
        /*0048*/ 	.byte	0x04, 0x17
        /*004a*/ 	.short	(.L_17 - .L_16)
.L_16:
        /*004c*/ 	.word	0x00000000
        /*0050*/ 	.short	0x0005
        /*0052*/ 	.short	0x0024
        /*0054*/ 	.byte	0x00, 0xf0, 0x05, 0x00


	//----- nvinfo : EIATTR_KPARAM_INFO
	.align		4
.L_17:
        /*0058*/ 	.byte	0x04, 0x17
        /*005a*/ 	.short	(.L_19 - .L_18)
.L_18:
        /*005c*/ 	.word	0x00000000
        /*0060*/ 	.short	0x0004
        /*0062*/ 	.short	0x0020
        /*0064*/ 	.byte	0x00, 0xf0, 0x11, 0x00


	//----- nvinfo : EIATTR_KPARAM_INFO
	.align		4
.L_19:
        /*0068*/ 	.byte	0x04, 0x17
        /*006a*/ 	.short	(.L_21 - .L_20)
.L_20:
        /*006c*/ 	.word	0x00000000
        /*0070*/ 	.short	0x0003
        /*0072*/ 	.short	0x0018
        /*0074*/ 	.byte	0x00, 0xf5, 0x21, 0x00


	//----- nvinfo : EIATTR_KPARAM_INFO
	.align		4
.L_21:
        /*0078*/ 	.byte	0x04, 0x17
        /*007a*/ 	.short	(.L_23 - .L_22)
.L_22:
        /*007c*/ 	.word	0x00000000
        /*0080*/ 	.short	0x0002
        /*0082*/ 	.short	0x0010
        /*0084*/ 	.byte	0x00, 0xf0, 0x11, 0x00


	//----- nvinfo : EIATTR_KPARAM_INFO
	.align		4
.L_23:
        /*0088*/ 	.byte	0x04, 0x17
        /*008a*/ 	.short	(.L_25 - .L_24)
.L_24:
        /*008c*/ 	.word	0x00000000
        /*0090*/ 	.short	0x0001
        /*0092*/ 	.short	0x0008
        /*0094*/ 	.byte	0x00, 0xf5, 0x21, 0x00


	//----- nvinfo : EIATTR_KPARAM_INFO
	.align		4
.L_25:
        /*0098*/ 	.byte	0x04, 0x17
        /*009a*/ 	.short	(.L_27 - .L_26)
.L_26:
        /*009c*/ 	.word	0x00000000
        /*00a0*/ 	.short	0x0000
        /*00a2*/ 	.short	0x0000
        /*00a4*/ 	.byte	0x00, 0xf5, 0x21, 0x00


	//----- nvinfo : EIATTR_SPARSE_MMA_MASK
	.align		4
.L_27:
        /*00a8*/ 	.byte	0x03, 0x50
        /*00aa*/ 	.short	0x0000


	//----- nvinfo : EIATTR_MAXREG_COUNT
	.align		4
        /*00ac*/ 	.byte	0x03, 0x1b
        /*00ae*/ 	.short	0x00ff


	//----- nvinfo : EIATTR_MERCURY_ISA_VERSION
	.align		4
        /*00b0*/ 	.byte	0x03, 0x5f
        /*00b2*/ 	.short	0x0101


	//----- nvinfo : EIATTR_VRC_CTA_INIT_COUNT
	.align		4
        /*00b4*/ 	.byte	0x02, 0x4a
	.zero		1
	.zero		1


	//----- nvinfo : EIATTR_EXIT_INSTR_OFFSETS
	.align		4
        /*00b8*/ 	.byte	0x04, 0x1c
        /*00ba*/ 	.short	(.L_29 - .L_28)


	//   ....[0]....
.L_28:
        /*00bc*/ 	.word	0x00000070


	//   ....[1]....
        /*00c0*/ 	.word	0x00000e00


	//----- nvinfo : EIATTR_CBANK_PARAM_SIZE
	.align		4
.L_29:
        /*00c4*/ 	.byte	0x03, 0x19
        /*00c6*/ 	.short	0x0034


	//----- nvinfo : EIATTR_PARAM_CBANK
	.align		4
        /*00c8*/ 	.byte	0x04, 0x0a
        /*00ca*/ 	.short	(.L_31 - .L_30)
	.align		4
.L_30:
        /*00cc*/ 	.word	index@(.nv.constant0._Z24chebyshev_forward_kernelPKfPfiS0_ibbfff)
        /*00d0*/ 	.short	0x0380
        /*00d2*/ 	.short	0x0034


	//----- nvinfo : EIATTR_SW_WAR
	.align		4
.L_31:
        /*00d4*/ 	.byte	0x04, 0x36
        /*00d6*/ 	.short	(.L_33 - .L_32)
.L_32:
        /*00d8*/ 	.word	0x00000008
.L_33:


//--------------------- .nv.callgraph             --------------------------
	.section	.nv.callgraph,"",@"SHT_CUDA_CALLGRAPH"
	.align	4
	.sectionentsize	8
	.align		4
        /*0000*/ 	.word	0x00000000
	.align		4
        /*0004*/ 	.word	0xffffffff
	.align		4
        /*0008*/ 	.word	0x00000000
	.align		4
        /*000c*/ 	.word	0xfffffffe
	.align		4
        /*0010*/ 	.word	0x00000000
	.align		4
        /*0014*/ 	.word	0xfffffffd
	.align		4
        /*0018*/ 	.word	0x00000000
	.align		4
        /*001c*/ 	.word	0xfffffffc


//--------------------- .text._Z24chebyshev_forward_kernelPKfPfiS0_ibbfff --------------------------
	.section	.text._Z24chebyshev_forward_kernelPKfPfiS0_ibbfff,"ax",@progbits
	.align	128
        .global         _Z24chebyshev_forward_kernelPKfPfiS0_ibbfff
        .type           _Z24chebyshev_forward_kernelPKfPfiS0_ibbfff,@function
        .size           _Z24chebyshev_forward_kernelPKfPfiS0_ibbfff,(.L_x_8 - _Z24chebyshev_forward_kernelPKfPfiS0_ibbfff)
        .other          _Z24chebyshev_forward_kernelPKfPfiS0_ibbfff,@"STO_CUDA_ENTRY STV_DEFAULT"
_Z24chebyshev_forward_kernelPKfPfiS0_ibbfff:
.text._Z24chebyshev_forward_kernelPKfPfiS0_ibbfff:
[----:B------:R-:W-:Y:S01]  /*0000*/  LDC R1, c[0x0][0x37c] ;  /* 0x0000df00ff017b82 */ /* 0x000fe20000000800 */
[----:B------:R-:W0:Y:S01]  /*0010*/  S2R R0, SR_CTAID.X ;  /* 0x0000000000007919 */ /* 0x000e220000002500 */
[----:B------:R-:W0:Y:S01]  /*0020*/  LDCU UR4, c[0x0][0x360] ;  /* 0x00006c00ff0477ac */ /* 0x000e220008000800 */
[----:B------:R-:W0:Y:S01]  /*0030*/  S2R R3, SR_TID.X ;  /* 0x0000000000037919 */ /* 0x000e220000002100 */
[----:B------:R-:W1:Y:S01]  /*0040*/  LDCU UR5, c[0x0][0x390] ;  /* 0x00007200ff0577ac */ /* 0x000e620008000800 */
[----:B0-----:R-:W-:-:S05]  /*0050*/  IMAD R0, R0, UR4, R3 ;  /* 0x0000000400007c24 */ /* 0x001fca000f8e0203 */
[----:B-1----:R-:W-:-:S13]  /*0060*/  ISETP.GE.AND P0, PT, R0, UR5, PT ;  /* 0x0000000500007c0c */ /* 0x002fda000bf06270 */
[----:B------:R-:W-:Y:S05]  /*0070*/  @P0 EXIT ;  /* 0x000000000000094d */ /* 0x000fea0003800000 */
[----:B------:R-:W0:Y:S01]  /*0080*/  LDCU.U8 UR4, c[0x0][0x3a4] ;  /* 0x00007480ff0477ac */ /* 0x000e220008000000 */
[----:B------:R-:W-:Y:S01]  /*0090*/  HFMA2 R4, -RZ, RZ, 0, 0 ;  /* 0x00000000ff047431 */ /* 0x000fe200000001ff */
[----:B------:R-:W1:Y:S01]  /*00a0*/  LDCU.64 UR8, c[0x0][0x358] ;  /* 0x00006b00ff0877ac */ /* 0x000e620008000a00 */
[----:B0-----:R-:W-:-:S04]  /*00b0*/  UPRMT UR4, UR4, 0x8880, URZ ;  /* 0x0000888004047896 */ /* 0x001fc800080000ff */
[----:B------:R-:W-:-:S09]  /*00c0*/  UISETP.NE.AND UP0, UPT, UR4, URZ, UPT ;  /* 0x000000ff0400728c */ /* 0x000fd2000bf05270 */
[----:B-1----:R-:W-:Y:S05]  /*00d0*/  BRA.U !UP0, `(.L_x_0) ;  /* 0x0000000d08347547 */ /* 0x002fea000b800000 */
[----:B------:R-:W0:Y:S01]  /*00e0*/  LDC.64 R2, c[0x0][0x380] ;  /* 0x0000e000ff027b82 */ /* 0x000e220000000a00 */
[----:B------:R-:W1:Y:S01]  /*00f0*/  LDCU.S8 UR4, c[0x0][0x3a5] ;  /* 0x000074a0ff0477ac */ /* 0x000e620008000200 */
[----:B------:R-:W2:Y:S01]  /*0100*/  LDCU UR5, c[0x0][0x3a0] ;  /* 0x00007400ff0577ac */ /* 0x000ea20008000800 */
[----:B0-----:R-:W-:-:S05]  /*0110*/  IMAD.WIDE R2, R0, 0x4, R2 ;  /* 0x0000000400027825 */ /* 0x001fca00078e0202 */
[----:B------:R0:W3:Y:S01]  /*0120*/  LDG.E.CONSTANT R4, desc[UR8][R2.64] ;  /* 0x0000000802047981 */ /* 0x0000e2000c1e9900 */
[----:B-1----:R-:W-:Y:S01]  /*0130*/  ISETP.NE.AND P0, PT, RZ, UR4, PT ;  /* 0x00000004ff007c0c */ /* 0x002fe2000bf05270 */
[----:B--2---:R-:W-:Y:S01]  /*0140*/  UISETP.GE.AND UP0, UPT, UR5, 0x1, UPT ;  /* 0x000000010500788c */ /* 0x004fe2000bf06270 */
[----:B0-----:R-:W-:-:S11]  /*0150*/  CS2R R2, SRZ ;  /* 0x0000000000027805 */ /* 0x001fd6000001ff00 */
[----:B------:R-:W0:Y:S02]  /*0160*/  @!P0 LDC.64 R6, c[0x0][0x3a8] ;  /* 0x0000ea00ff068b82 */ /* 0x000e240000000a00 */
[----:B0-----:R-:W-:Y:S02]  /*0170*/  FSETP.NEU.AND P1, PT, R6, 1, !P0 ;  /* 0x3f8000000600780b */ /* 0x001fe4000472d000 */
[----:B------:R-:W-:-:S11]  /*0180*/  FSETP.NEU.AND P2, PT, R7, RZ, !P0 ;  /* 0x000000ff0700720b */ /* 0x000fd6000474d000 */
[----:B---3--:R-:W-:-:S04]  /*0190*/  @P1 FMUL R4, R4, R6 ;  /* 0x0000000604041220 */ /* 0x008fc80000400000 */
[----:B------:R-:W-:-:S05]  /*01a0*/  @P2 FADD R4, R4, R7 ;  /* 0x0000000704042221 */ /* 0x000fca0000000000 */
[C---:B------:R-:W-:Y:S02]  /*01b0*/  FSETP.GEU.AND P0, PT, R4.reuse, -1, PT ;  /* 0xbf8000000400780b */ /* 0x040fe40003f0e000 */
[----:B------:R-:W-:-:S04]  /*01c0*/  FMNMX.NAN R4, R4, 1, PT ;  /* 0x3f80000004047809 */ /* 0x000fc80003820000 */
[----:B------:R-:W-:Y:S01]  /*01d0*/  FSEL R4, R4, -1, P0 ;  /* 0xbf80000004047808 */ /* 0x000fe20000000000 */
[----:B------:R-:W-:Y:S06]  /*01e0*/  BRA.U !UP0, `(.L_x_1) ;  /* 0x0000000908e07547 */ /* 0x000fec000b800000 */
[----:B------:R-:W0:Y:S01]  /*01f0*/  LDCU UR4, c[0x0][0x3a0] ;  /* 0x00007400ff0477ac */ /* 0x000e220008000800 */
[----:B------:R-:W-:Y:S01]  /*0200*/  FADD R5, R4, R4 ;  /* 0x0000000404057221 */ /* 0x000fe20000000000 */
[----:B------:R-:W-:Y:S01]  /*0210*/  CS2R R2, SRZ ;  /* 0x0000000000027805 */ /* 0x000fe2000001ff00 */
[----:B------:R-:W-:Y:S02]  /*0220*/  UISETP.GE.U32.AND UP0, UPT, UR5, 0x10, UPT ;  /* 0x000000100500788c */ /* 0x000fe4000bf06070 */
[----:B------:R-:W-:Y:S01]  /*0230*/  ULOP3.LUT UR6, UR5, 0xf, URZ, 0xc0, !UPT ;  /* 0x0000000f05067892 */ /* 0x000fe2000f8ec0ff */
[----:B0-----:R-:W-:-:S06]  /*0240*/  MOV R9, UR4 ;  /* 0x0000000400097c02 */ /* 0x001fcc0008000f00 */
[----:B------:R-:W-:Y:S05]  /*0250*/  BRA.U !UP0, `(.L_x_2) ;  /* 0x0000000508687547 */ /* 0x000fea000b800000 */
[----:B------:R-:W0:Y:S01]  /*0260*/  LDC.64 R14, c[0x0][0x398] ;  /* 0x0000e600ff0e7b82 */ /* 0x000e220000000a00 */
[----:B------:R-:W-:Y:S01]  /*0270*/  UIADD3 UR7, UPT, UPT, UR5, -0x7, URZ ;  /* 0xfffffff905077890 */ /* 0x000fe2000fffe0ff */
[----:B------:R-:W-:Y:S01]  /*0280*/  HFMA2 R2, -RZ, RZ, 0, 0 ;  /* 0x00000000ff027431 */ /* 0x000fe200000001ff */
[----:B------:R-:W-:-:S04]  /*0290*/  ULOP3.LUT UR4, UR5, 0x7ffffff0, URZ, 0xc0, !UPT ;  /* 0x7ffffff005047892 */ /* 0x000fc8000f8ec0ff */
[----:B------:R-:W-:Y:S01]  /*02a0*/  MOV R6, UR7 ;  /* 0x0000000700067c02 */ /* 0x000fe20008000f00 */
[----:B------:R-:W-:-:S12]  /*02b0*/  UIADD3 UR4, UPT, UPT, -UR4, URZ, URZ ;  /* 0x000000ff04047290 */ /* 0x000fd8000fffe1ff */
.L_x_3:
[C---:B------:R-:W-:Y:S02]  /*02c0*/  IADD3 R13, PT, PT, R6.reuse, 0x7, RZ ;  /* 0x00000007060d7810 */ /* 0x040fe40007ffe0ff */
[----:B------:R-:W-:-:S03]  /*02d0*/  IADD3 R17, PT, PT, R6, 0x6, RZ ;  /* 0x0000000606117810 */ /* 0x000fc60007ffe0ff */
[----:B0-----:R-:W-:-:S05]  /*02e0*/  IMAD.WIDE.U32 R12, R13, 0x4, R14 ;  /* 0x000000040d0c7825 */ /* 0x001fca00078e000e */
[----:B------:R-:W2:Y:S01]  /*02f0*/  LDG.E.CONSTANT R7, desc[UR8][R12.64] ;  /* 0x000000080c077981 */ /* 0x000ea2000c1e9900 */
[----:B------:R-:W-:Y:S01]  /*0300*/  IMAD.WIDE.U32 R16, R17, 0x4, R14 ;  /* 0x0000000411107825 */ /* 0x000fe200078e000e */
[----:B------:R-:W-:-:S04]  /*0310*/  IADD3 R19, PT, PT, R6, 0x5, RZ ;  /* 0x0000000506137810 */ /* 0x000fc80007ffe0ff */
[----:B------:R0:W3:Y:S01]  /*0320*/  LDG.E.CONSTANT R8, desc[UR8][R16.64] ;  /* 0x0000000810087981 */ /* 0x0000e2000c1e9900 */
[----:B------:R-:W-:Y:S01]  /*0330*/  IMAD.WIDE.U32 R18, R19, 0x4, R14 ;  /* 0x0000000413127825 */ /* 0x000fe200078e000e */
[----:B------:R-:W-:-:S04]  /*0340*/  IADD3 R11, PT, PT, R6, 0x4, RZ ;  /* 0x00000004060b7810 */ /* 0x000fc80007ffe0ff */
[----:B------:R1:W4:Y:S01]  /*0350*/  LDG.E.CONSTANT R9, desc[UR8][R18.64] ;  /* 0x0000000812097981 */ /* 0x000322000c1e9900 */
[----:B------:R-:W-:Y:S01]  /*0360*/  IMAD.WIDE.U32 R10, R11, 0x4, R14 ;  /* 0x000000040b0a7825 */ /* 0x000fe200078e000e */
[----:B------:R-:W-:-:S05]  /*0370*/  IADD3 R29, PT, PT, R6, 0x3, RZ ;  /* 0x00000003061d7810 */ /* 0x000fca0007ffe0ff */
[----:B------:R-:W5:Y:S01]  /*0380*/  LDG.E.CONSTANT R10, desc[UR8][R10.64] ;  /* 0x000000080a0a7981 */ /* 0x000f62000c1e9900 */
[----:B------:R-:W-:Y:S01]  /*0390*/  IMAD.WIDE.U32 R28, R29, 0x4, R14 ;  /* 0x000000041d1c7825 */ /* 0x000fe200078e000e */
[----:B------:R-:W-:-:S05]  /*03a0*/  IADD3 R25, PT, PT, R6, 0x2, RZ ;  /* 0x0000000206197810 */ /* 0x000fca0007ffe0ff */
[----:B------:R1:W5:Y:S01]  /*03b0*/  LDG.E.CONSTANT R28, desc[UR8][R28.64] ;  /* 0x000000081c1c7981 */ /* 0x000362000c1e9900 */
[----:B------:R-:W-:Y:S01]  /*03c0*/  IMAD.WIDE.U32 R24, R25, 0x4, R14 ;  /* 0x0000000419187825 */ /* 0x000fe200078e000e */
[----:B0-----:R-:W-:-:S04]  /*03d0*/  IADD3 R17, PT, PT, R6, 0x1, RZ ;  /* 0x0000000106117810 */ /* 0x001fc80007ffe0ff */
[----:B------:R0:W5:Y:S01]  /*03e0*/  LDG.E.CONSTANT R27, desc[UR8][R24.64] ;  /* 0x00000008181b7981 */ /* 0x000162000c1e9900 */
[----:B------:R-:W-:-:S05]  /*03f0*/  IMAD.WIDE.U32 R16, R17, 0x4, R14 ;  /* 0x0000000411107825 */ /* 0x000fca00078e000e */
[----:B------:R0:W5:Y:S01]  /*0400*/  LDG.E.CONSTANT R26, desc[UR8][R16.64] ;  /* 0x00000008101a7981 */ /* 0x000162000c1e9900 */
[C---:B-1----:R-:W-:Y:S01]  /*0410*/  IMAD.WIDE.U32 R18, R6.reuse, 0x4, R14 ;  /* 0x0000000406127825 */ /* 0x042fe200078e000e */
[----:B------:R-:W-:-:S04]  /*0420*/  IADD3 R21, PT, PT, R6, -0x1, RZ ;  /* 0xffffffff06157810 */ /* 0x000fc80007ffe0ff */
[----:B------:R1:W5:Y:S01]  /*0430*/  LDG.E.CONSTANT R13, desc[UR8][R18.64] ;  /* 0x00000008120d7981 */ /* 0x000362000c1e9900 */
[----:B------:R-:W-:Y:S01]  /*0440*/  IMAD.WIDE.U32 R20, R21, 0x4, R14 ;  /* 0x0000000415147825 */ /* 0x000fe200078e000e */
[----:B------:R-:W-:-:S04]  /*0450*/  IADD3 R23, PT, PT, R6, -0x2, RZ ;  /* 0xfffffffe06177810 */ /* 0x000fc80007ffe0ff */
[----:B------:R1:W5:Y:S01]  /*0460*/  LDG.E.CONSTANT R12, desc[UR8][R20.64] ;  /* 0x00000008140c7981 */ /* 0x000362000c1e9900 */
[----:B------:R-:W-:Y:S01]  /*0470*/  IMAD.WIDE.U32 R22, R23, 0x4, R14 ;  /* 0x0000000417167825 */ /* 0x000fe200078e000e */
[----:B------:R-:W-:-:S04]  /*0480*/  IADD3 R29, PT, PT, R6, -0x3, RZ ;  /* 0xfffffffd061d7810 */ /* 0x000fc80007ffe0ff */
[----:B------:R1:W5:Y:S01]  /*0490*/  LDG.E.CONSTANT R11, desc[UR8][R22.64] ;  /* 0x00000008160b7981 */ /* 0x000362000c1e9900 */
[----:B0-----:R-:W-:Y:S01]  /*04a0*/  IMAD.WIDE.U32 R24, R29, 0x4, R14 ;  /* 0x000000041d187825 */ /* 0x001fe200078e000e */
[----:B------:R-:W-:-:S04]  /*04b0*/  IADD3 R17, PT, PT, R6, -0x4, RZ ;  /* 0xfffffffc06117810 */ /* 0x000fc80007ffe0ff */
[----:B------:R0:W5:Y:S01]  /*04c0*/  LDG.E.CONSTANT R29, desc[UR8][R24.64] ;  /* 0x00000008181d7981 */ /* 0x000162000c1e9900 */
[----:B------:R-:W-:Y:S01]  /*04d0*/  IMAD.WIDE.U32 R16, R17, 0x4, R14 ;  /* 0x0000000411107825 */ /* 0x000fe200078e000e */
[----:B-1----:R-:W-:-:S05]  /*04e0*/  IADD3 R19, PT, PT, R6, -0x5, RZ ;  /* 0xfffffffb06137810 */ /* 0x002fca0007ffe0ff */
[----:B------:R-:W5:Y:S01]  /*04f0*/  LDG.E.CONSTANT R16, desc[UR8][R16.64] ;  /* 0x0000000810107981 */ /* 0x000f62000c1e9900 */
[----:B------:R-:W-:Y:S01]  /*0500*/  IMAD.WIDE.U32 R18, R19, 0x4, R14 ;  /* 0x0000000413127825 */ /* 0x000fe200078e000e */
[----:B------:R-:W-:-:S05]  /*0510*/  IADD3 R21, PT, PT, R6, -0x6, RZ ;  /* 0xfffffffa06157810 */ /* 0x000fca0007ffe0ff */
[----:B------:R-:W5:Y:S01]  /*0520*/  LDG.E.CONSTANT R18, desc[UR8][R18.64] ;  /* 0x0000000812127981 */ /* 0x000f62000c1e9900 */
[----:B------:R-:W-:Y:S01]  /*0530*/  IMAD.WIDE.U32 R20, R21, 0x4, R14 ;  /* 0x0000000415147825 */ /* 0x000fe200078e000e */
[----:B------:R-:W-:-:S05]  /*0540*/  IADD3 R23, PT, PT, R6, -0x7, RZ ;  /* 0xfffffff906177810 */ /* 0x000fca0007ffe0ff */
[----:B------:R-:W5:Y:S01]  /*0550*/  LDG.E.CONSTANT R20, desc[UR8][R20.64] ;  /* 0x0000000814147981 */ /* 0x000f62000c1e9900 */
[----:B------:R-:W-:Y:S01]  /*0560*/  IMAD.WIDE.U32 R22, R23, 0x4, R14 ;  /* 0x0000000417167825 */ /* 0x000fe200078e000e */
[----:B0-----:R-:W-:-:S05]  /*0570*/  IADD3 R25, PT, PT, R6, -0x8, RZ ;  /* 0xfffffff806197810 */ /* 0x001fca0007ffe0ff */
[----:B------:R-:W5:Y:S01]  /*0580*/  LDG.E.CONSTANT R22, desc[UR8][R22.64] ;  /* 0x0000000816167981 */ /* 0x000f62000c1e9900 */
[----:B------:R-:W-:-:S06]  /*0590*/  IMAD.WIDE.U32 R24, R25, 0x4, R14 ;  /* 0x0000000419187825 */ /* 0x000fcc00078e000e */
[----:B------:R-:W5:Y:S01]  /*05a0*/  LDG.E.CONSTANT R24, desc[UR8][R24.64] ;  /* 0x0000000818187981 */ /* 0x000f62000c1e9900 */
[----:B------:R-:W-:Y:S01]  /*05b0*/  FFMA R3, R5, R2, -R3 ;  /* 0x0000000205037223 */ /* 0x000fe20000000803 */
[----:B------:R-:W-:Y:S01]  /*05c0*/  UIADD3 UR4, UPT, UPT, UR4, 0x10, URZ ;  /* 0x0000001004047890 */ /* 0x000fe2000fffe0ff */
[----:B------:R-:W-:-:S03]  /*05d0*/  IADD3 R6, PT, PT, R6, -0x10, RZ ;  /* 0xfffffff006067810 */ /* 0x000fc60007ffe0ff */
[----:B------:R-:W-:Y:S01]  /*05e0*/  UISETP.NE.AND UP0, UPT, UR4, URZ, UPT ;  /* 0x000000ff0400728c */ /* 0x000fe2000bf05270 */
[----:B--2---:R-:W-:-:S04]  /*05f0*/  FADD R3, R3, R7 ;  /* 0x0000000703037221 */ /* 0x004fc80000000000 */
[----:B------:R-:W-:-:S04]  /*0600*/  FFMA R7, R5, R3, -R2 ;  /* 0x0000000305077223 */ /* 0x000fc80000000802 */
[----:B---3--:R-:W-:-:S04]  /*0610*/  FADD R8, R7, R8 ;  /* 0x0000000807087221 */ /* 0x008fc80000000000 */
[----:B------:R-:W-:-:S04]  /*0620*/  FFMA R2, R5, R8, -R3 ;  /* 0x0000000805027223 */ /* 0x000fc80000000803 */
[----:B----4-:R-:W-:-:S04]  /*0630*/  FADD R9, R2, R9 ;  /* 0x0000000902097221 */ /* 0x010fc80000000000 */
[----:B------:R-:W-:-:S04]  /*0640*/  FFMA R3, R5, R9, -R8 ;  /* 0x0000000905037223 */ /* 0x000fc80000000808 */
[----:B-----5:R-:W-:-:S04]  /*0650*/  FADD R10, R3, R10 ;  /* 0x0000000a030a7221 */ /* 0x020fc80000000000 */
[----:B------:R-:W-:-:S04]  /*0660*/  FFMA R9, R5, R10, -R9 ;  /* 0x0000000a05097223 */ /* 0x000fc80000000809 */
[----:B------:R-:W-:-:S04]  /*0670*/  FADD R9, R9, R28 ;  /* 0x0000001c09097221 */ /* 0x000fc80000000000 */
        /* <DEDUP_REMOVED lines=21> */
[----:B------:R-:W-:Y:S01]  /*07d0*/  FADD R2, R7, R24 ;  /* 0x0000001807027221 */ /* 0x000fe20000000000 */
[----:B------:R-:W-:Y:S06]  /*07e0*/  BRA.U UP0, `(.L_x_3) ;  /* 0xfffffff900b47547 */ /* 0x000fec000b83ffff */
[----:B------:R-:W-:-:S07]  /*07f0*/  IADD3 R9, PT, PT, R6, 0x7, RZ ;  /* 0x0000000706097810 */ /* 0x000fce0007ffe0ff */
.L_x_2:
[----:B------:R-:W-:-:S09]  /*0800*/  UISETP.NE.AND UP0, UPT, UR6, URZ, UPT ;  /* 0x000000ff0600728c */ /* 0x000fd2000bf05270 */
[----:B------:R-:W-:Y:S05]  /*0810*/  BRA.U !UP0, `(.L_x_1) ;  /* 0x0000000508547547 */ /* 0x000fea000b800000 */
[----:B------:R-:W-:Y:S02]  /*0820*/  UISETP.GE.U32.AND UP0, UPT, UR6, 0x8, UPT ;  /* 0x000000080600788c */ /* 0x000fe4000bf06070 */
[----:B------:R-:W-:-:S04]  /*0830*/  ULOP3.LUT UR7, UR5, 0x7, URZ, 0xc0, !UPT ;  /* 0x0000000705077892 */ /* 0x000fc8000f8ec0ff */
[----:B------:R-:W-:-:S03]  /*0840*/  UISETP.NE.AND UP1, UPT, UR7, URZ, UPT ;  /* 0x000000ff0700728c */ /* 0x000fc6000bf25270 */
[----:B------:R-:W-:Y:S08]  /*0850*/  BRA.U !UP0, `(.L_x_4) ;  /* 0x0000000108a47547 */ /* 0x000ff0000b800000 */
[----:B------:R-:W0:Y:S01]  /*0860*/  LDC.64 R6, c[0x0][0x398] ;  /* 0x0000e600ff067b82 */ /* 0x000e220000000a00 */
[C---:B------:R-:W-:Y:S02]  /*0870*/  IADD3 R17, PT, PT, R9.reuse, -0x1, RZ ;  /* 0xffffffff09117810 */ /* 0x040fe40007ffe0ff */
[C---:B------:R-:W-:Y:S02]  /*0880*/  IADD3 R19, PT, PT, R9.reuse, -0x2, RZ ;  /* 0xfffffffe09137810 */ /* 0x040fe40007ffe0ff */
[C---:B------:R-:W-:Y:S01]  /*0890*/  IADD3 R21, PT, PT, R9.reuse, -0x3, RZ ;  /* 0xfffffffd09157810 */ /* 0x040fe20007ffe0ff */
[----:B0-----:R-:W-:-:S05]  /*08a0*/  IMAD.WIDE.U32 R14, R9, 0x4, R6 ;  /* 0x00000004090e7825 */ /* 0x001fca00078e0006 */
[----:B------:R-:W2:Y:S01]  /*08b0*/  LDG.E.CONSTANT R8, desc[UR8][R14.64] ;  /* 0x000000080e087981 */ /* 0x000ea2000c1e9900 */
[----:B------:R-:W-:-:S05]  /*08c0*/  IMAD.WIDE.U32 R16, R17, 0x4, R6 ;  /* 0x0000000411107825 */ /* 0x000fca00078e0006 */
[----:B------:R0:W3:Y:S01]  /*08d0*/  LDG.E.CONSTANT R10, desc[UR8][R16.64] ;  /* 0x00000008100a7981 */ /* 0x0000e2000c1e9900 */
[----:B------:R-:W-:-:S05]  /*08e0*/  IMAD.WIDE.U32 R18, R19, 0x4, R6 ;  /* 0x0000000413127825 */ /* 0x000fca00078e0006 */
[----:B------:R1:W4:Y:S01]  /*08f0*/  LDG.E.CONSTANT R11, desc[UR8][R18.64] ;  /* 0x00000008120b7981 */ /* 0x000322000c1e9900 */
[----:B------:R-:W-:Y:S01]  /*0900*/  IMAD.WIDE.U32 R20, R21, 0x4, R6 ;  /* 0x0000000415147825 */ /* 0x000fe200078e0006 */
[----:B------:R-:W-:-:S04]  /*0910*/  IADD3 R23, PT, PT, R9, -0x4, RZ ;  /* 0xfffffffc09177810 */ /* 0x000fc80007ffe0ff */
[----:B------:R-:W5:Y:S01]  /*0920*/  LDG.E.CONSTANT R12, desc[UR8][R20.64] ;  /* 0x00000008140c7981 */ /* 0x000f62000c1e9900 */
[----:B------:R-:W-:Y:S01]  /*0930*/  IMAD.WIDE.U32 R22, R23, 0x4, R6 ;  /* 0x0000000417167825 */ /* 0x000fe200078e0006 */
[----:B------:R-:W-:-:S04]  /*0940*/  IADD3 R25, PT, PT, R9, -0x5, RZ ;  /* 0xfffffffb09197810 */ /* 0x000fc80007ffe0ff */
[----:B------:R-:W5:Y:S01]  /*0950*/  LDG.E.CONSTANT R13, desc[UR8][R22.64] ;  /* 0x00000008160d7981 */ /* 0x000f62000c1e9900 */
[----:B------:R-:W-:Y:S01]  /*0960*/  IMAD.WIDE.U32 R24, R25, 0x4, R6 ;  /* 0x0000000419187825 */ /* 0x000fe200078e0006 */
[----:B0-----:R-:W-:-:S04]  /*0970*/  IADD3 R17, PT, PT, R9, -0x6, RZ ;  /* 0xfffffffa09117810 */ /* 0x001fc80007ffe0ff */
[----:B------:R-:W5:Y:S01]  /*0980*/  LDG.E.CONSTANT R14, desc[UR8][R24.64] ;  /* 0x00000008180e7981 */ /* 0x000f62000c1e9900 */
[----:B------:R-:W-:Y:S01]  /*0990*/  IMAD.WIDE.U32 R16, R17, 0x4, R6 ;  /* 0x0000000411107825 */ /* 0x000fe200078e0006 */
[----:B-1----:R-:W-:-:S04]  /*09a0*/  IADD3 R19, PT, PT, R9, -0x7, RZ ;  /* 0xfffffff909137810 */ /* 0x002fc80007ffe0ff */
[----:B------:R-:W5:Y:S01]  /*09b0*/  LDG.E.CONSTANT R15, desc[UR8][R16.64] ;  /* 0x00000008100f7981 */ /* 0x000f62000c1e9900 */
[----:B------:R-:W-:-:S06]  /*09c0*/  IMAD.WIDE.U32 R6, R19, 0x4, R6 ;  /* 0x0000000413067825 */ /* 0x000fcc00078e0006 */
[----:B------:R-:W5:Y:S01]  /*09d0*/  LDG.E.CONSTANT R7, desc[UR8][R6.64] ;  /* 0x0000000806077981 */ /* 0x000f62000c1e9900 */
[----:B------:R-:W-:Y:S01]  /*09e0*/  FFMA R3, R2, R5, -R3 ;  /* 0x0000000502037223 */ /* 0x000fe20000000803 */
[----:B------:R-:W-:-:S03]  /*09f0*/  IADD3 R9, PT, PT, R9, -0x8, RZ ;  /* 0xfffffff809097810 */ /* 0x000fc60007ffe0ff */
        /* <DEDUP_REMOVED lines=14> */
[----:B------:R-:W-:-:S07]  /*0ae0*/  FADD R2, R2, R7 ;  /* 0x0000000702027221 */ /* 0x000fce0000000000 */
.L_x_4:
        /* <DEDUP_REMOVED lines=9> */
[----:B0-----:R-:W-:-:S04]  /*0b80*/  IMAD.WIDE.U32 R10, R9, 0x4, R6 ;  /* 0x00000004090a7825 */ /* 0x001fc800078e0006 */
[--C-:B------:R-:W-:Y:S02]  /*0b90*/  IMAD.WIDE.U32 R12, R13, 0x4, R6.reuse ;  /* 0x000000040d0c7825 */ /* 0x100fe400078e0006 */
[----:B------:R-:W2:Y:S02]  /*0ba0*/  LDG.E.CONSTANT R10, desc[UR8][R10.64] ;  /* 0x000000080a0a7981 */ /* 0x000ea4000c1e9900 */
[--C-:B------:R-:W-:Y:S02]  /*0bb0*/  IMAD.WIDE.U32 R14, R15, 0x4, R6.reuse ;  /* 0x000000040f0e7825 */ /* 0x100fe400078e0006 */
[----:B------:R-:W3:Y:S02]  /*0bc0*/  LDG.E.CONSTANT R13, desc[UR8][R12.64] ;  /* 0x000000080c0d7981 */ /* 0x000ee4000c1e9900 */
[----:B------:R-:W-:Y:S02]  /*0bd0*/  IMAD.WIDE.U32 R6, R17, 0x4, R6 ;  /* 0x0000000411067825 */ /* 0x000fe400078e0006 */
[----:B------:R-:W4:Y:S04]  /*0be0*/  LDG.E.CONSTANT R14, desc[UR8][R14.64] ;  /* 0x000000080e0e7981 */ /* 0x000f28000c1e9900 */
        /* <DEDUP_REMOVED lines=9> */
[----:B-----5:R-:W-:-:S07]  /*0c80*/  FADD R2, R2, R7 ;  /* 0x0000000702027221 */ /* 0x020fce0000000000 */
.L_x_5:
[----:B------:R-:W-:Y:S05]  /*0c90*/  BRA.U !UP1, `(.L_x_1) ;  /* 0x0000000109347547 */ /* 0x000fea000b800000 */
[----:B------:R-:W0:Y:S01]  /*0ca0*/  LDC.64 R10, c[0x0][0x398] ;  /* 0x0000e600ff0a7b82 */ /* 0x000e220000000a00 */
[----:B------:R-:W-:-:S12]  /*0cb0*/  UIADD3 UR4, UPT, UPT, -UR4, URZ, URZ ;  /* 0x000000ff04047290 */ /* 0x000fd8000fffe1ff */
.L_x_6:
[----:B0-----:R-:W-:-:S06]  /*0cc0*/  IMAD.WIDE.U32 R6, R9, 0x4, R10 ;  /* 0x0000000409067825 */ /* 0x001fcc00078e000a */
[----:B------:R-:W2:Y:S01]  /*0cd0*/  LDG.E.CONSTANT R6, desc[UR8][R6.64] ;  /* 0x0000000806067981 */ /* 0x000ea2000c1e9900 */
[----:B------:R-:W-:Y:S01]  /*0ce0*/  UIADD3 UR4, UPT, UPT, UR4, 0x1, URZ ;  /* 0x0000000104047890 */ /* 0x000fe2000fffe0ff */
[-C--:B------:R-:W-:Y:S01]  /*0cf0*/  FFMA R3, R5, R2.reuse, -R3 ;  /* 0x0000000205037223 */ /* 0x080fe20000000803 */
[----:B------:R-:W-:Y:S02]  /*0d00*/  MOV R8, R2 ;  /* 0x0000000200087202 */ /* 0x000fe40000000f00 */
[----:B------:R-:W-:Y:S01]  /*0d10*/  UISETP.NE.AND UP0, UPT, UR4, URZ, UPT ;  /* 0x000000ff0400728c */ /* 0x000fe2000bf05270 */
[----:B------:R-:W-:Y:S01]  /*0d20*/  IADD3 R9, PT, PT, R9, -0x1, RZ ;  /* 0xffffffff09097810 */ /* 0x000fe20007ffe0ff */
[----:B--2---:R-:W-:Y:S01]  /*0d30*/  FADD R2, R3, R6 ;  /* 0x0000000603027221 */ /* 0x004fe20000000000 */
[----:B------:R-:W-:-:S06]  /*0d40*/  MOV R3, R8 ;  /* 0x0000000800037202 */ /* 0x000fcc0000000f00 */
[----:B------:R-:W-:Y:S05]  /*0d50*/  BRA.U UP0, `(.L_x_6) ;  /* 0xfffffffd00d87547 */ /* 0x000fea000b83ffff */
[----:B------:R-:W-:-:S07]  /*0d60*/  MOV R3, R8 ;  /* 0x0000000800037202 */ /* 0x000fce0000000f00 */
.L_x_1:
[----:B------:R-:W0:Y:S02]  /*0d70*/  LDC.64 R6, c[0x0][0x398] ;  /* 0x0000e600ff067b82 */ /* 0x000e240000000a00 */
[----:B0-----:R-:W2:Y:S01]  /*0d80*/  LDG.E.CONSTANT R7, desc[UR8][R6.64] ;  /* 0x0000000806077981 */ /* 0x001ea2000c1e9900 */
[----:B------:R-:W-:-:S04]  /*0d90*/  FFMA R4, R4, R2, -R3 ;  /* 0x0000000204047223 */ /* 0x000fc80000000803 */
[----:B--2---:R-:W-:-:S07]  /*0da0*/  FFMA R4, R7, 0.5, R4 ;  /* 0x3f00000007047823 */ /* 0x004fce0000000004 */
.L_x_0:
[----:B------:R-:W0:Y:S01]  /*0db0*/  LDC.64 R2, c[0x0][0x388] ;  /* 0x0000e200ff027b82 */ /* 0x000e220000000a00 */
[----:B------:R-:W1:Y:S02]  /*0dc0*/  LDCU UR4, c[0x0][0x3b0] ;  /* 0x00007600ff0477ac */ /* 0x000e640008000800 */
[----:B-1----:R-:W-:Y:S01]  /*0dd0*/  FMUL R5, R4, UR4 ;  /* 0x0000000404057c20 */ /* 0x002fe20008400000 */
[----:B0-----:R-:W-:-:S05]  /*0de0*/  IMAD.WIDE R2, R0, 0x4, R2 ;  /* 0x0000000400027825 */ /* 0x001fca00078e0202 */
[----:B------:R-:W-:Y:S01]  /*0df0*/  STG.E desc[UR8][R2.64], R5 ;  /* 0x0000000502007986 */ /* 0x000fe2000c101908 */
[----:B------:R-:W-:Y:S05]  /*0e00*/  EXIT ;  /* 0x000000000000794d */ /* 0x000fea0003800000 */
.L_x_7:
[----:B------:R-:W-:-:S00]  /*0e10*/  BRA `(.L_x_7) ;  /* 0xfffffffc00fc7947 */ /* 0x000fc0000383ffff */
[----:B------:R-:W-:-:S00]  /*0e20*/  NOP ;  /* 0x0000000000007918 */ /* 0x000fc00000000000 */
        /* <DEDUP_REMOVED lines=13> */
.L_x_8:


//--------------------- .nv.shared.reserved.0     --------------------------
	.section	.nv.shared.reserved.0,"aw",@nobits
	.weak		__nv_reservedSMEM_offset_0_alias
	.size		__nv_reservedSMEM_offset_0_alias, 0, 64
	.other		__nv_reservedSMEM_offset_0_alias,@"STO_CUDA_RESERVED_SHARED STV_DEFAULT"
__nv_reservedSMEM_offset_0_alias:
	.zero		0
	.zero		64


//--------------------- .nv.constant0._Z24chebyshev_forward_kernelPKfPfiS0_ibbfff --------------------------
	.section	.nv.constant0._Z24chebyshev_forward_kernelPKfPfiS0_ibbfff,"a",@progbits
	.sectionflags	@""
	.align	4
.nv.constant0._Z24chebyshev_forward_kernelPKfPfiS0_ibbfff:
	.zero		948


//--------------------- SYMBOLS --------------------------

	.type		.nv.reservedSmem.offset0,@object
	.size		.nv.reservedSmem.offset0,0x4
